	.headerflags	@"EF_CUDA_TEXMODE_UNIFIED EF_CUDA_64BIT_ADDRESS EF_CUDA_ACCELERATORS EF_CUDA_SM90 EF_CUDA_VIRTUAL_SM(EF_CUDA_SM90)"
	.elftype	@"ET_EXEC"


//--------------------- .nv.info                  --------------------------
	.section	.nv.info,"",@"SHT_CUDA_INFO"
	.align	4


	//----- nvinfo : EIATTR_REGCOUNT
	.align		4
        /*0000*/ 	.byte	0x04, 0x2f
        /*0002*/ 	.short	(.L_1 - .L_0)
	.align		4
.L_0:
        /*0004*/ 	.word	index@(triton_poi_fused_index_put_new_zeros_3)
        /*0008*/ 	.word	0x00000008


	//----- nvinfo : EIATTR_MIN_STACK_SIZE
	.align		4
.L_1:
        /*000c*/ 	.byte	0x04, 0x12
        /*000e*/ 	.short	(.L_3 - .L_2)
	.align		4
.L_2:
        /*0010*/ 	.word	index@(triton_poi_fused_index_put_new_zeros_3)
        /*0014*/ 	.word	0x00000000


	//----- nvinfo : EIATTR_FRAME_SIZE
	.align		4
.L_3:
        /*0018*/ 	.byte	0x04, 0x11
        /*001a*/ 	.short	(.L_5 - .L_4)
	.align		4
.L_4:
        /*001c*/ 	.word	index@(triton_poi_fused_index_put_new_zeros_3)
        /*0020*/ 	.word	0x00000000


	//----- nvinfo : EIATTR_MIN_STACK_SIZE
	.align		4
.L_5:
        /*0024*/ 	.byte	0x04, 0x12
        /*0026*/ 	.short	(.L_7 - .L_6)
	.align		4
.L_6:
        /*0028*/ 	.word	index@(triton_poi_fused_index_put_new_zeros_3)
        /*002c*/ 	.word	0x00000000
.L_7:


//--------------------- .nv.info.triton_poi_fused_index_put_new_zeros_3 --------------------------
	.section	.nv.info.triton_poi_fused_index_put_new_zeros_3,"",@"SHT_CUDA_INFO"
	.sectionflags	@""
	.align	4


	//----- nvinfo : EIATTR_CUDA_API_VERSION
	.align		4
        /*0000*/ 	.byte	0x04, 0x37
        /*0002*/ 	.short	(.L_9 - .L_8)
.L_8:
        /*0004*/ 	.word	0x0000007c


	//----- nvinfo : EIATTR_KPARAM_INFO
	.align		4
.L_9:
        /*0008*/ 	.byte	0x04, 0x17
        /*000a*/ 	.short	(.L_11 - .L_10)
.L_10:
        /*000c*/ 	.word	0x00000000
        /*0010*/ 	.short	0x0001
        /*0012*/ 	.short	0x0008
        /*0014*/ 	.byte	0x00, 0xf0, 0x11, 0x00


	//----- nvinfo : EIATTR_KPARAM_INFO
	.align		4
.L_11:
        /*0018*/ 	.byte	0x04, 0x17
        /*001a*/ 	.short	(.L_13 - .L_12)
.L_12:
        /*001c*/ 	.word	0x00000000
        /*0020*/ 	.short	0x0000
        /*0022*/ 	.short	0x0000
        /*0024*/ 	.byte	0x00, 0xf4, 0x21, 0x00


	//----- nvinfo : EIATTR_SPARSE_MMA_MASK
	.align		4
.L_13:
        /*0028*/ 	.byte	0x03, 0x50
        /*002a*/ 	.short	0x0000


	//----- nvinfo : EIATTR_MAXREG_COUNT
	.align		4
        /*002c*/ 	.byte	0x03, 0x1b
        /*002e*/ 	.short	0x00ff


	//----- nvinfo : EIATTR_EXIT_INSTR_OFFSETS
	.align		4
        /*0030*/ 	.byte	0x04, 0x1c
        /*0032*/ 	.short	(.L_15 - .L_14)


	//   ....[0]....
.L_14:
        /*0034*/ 	.word	0x00000090


	//   ....[1]....
        /*0038*/ 	.word	0x000000c0


	//----- nvinfo : EIATTR_REQNTID
	.align		4
.L_15:
        /*003c*/ 	.byte	0x04, 0x10
        /*003e*/ 	.short	(.L_17 - .L_16)
.L_16:
        /*0040*/ 	.word	0x00000020
        /*0044*/ 	.word	0x00000001
        /*0048*/ 	.word	0x00000001


	//----- nvinfo : EIATTR_CBANK_PARAM_SIZE
	.align		4
.L_17:
        /*004c*/ 	.byte	0x03, 0x19
        /*004e*/ 	.short	0x000c


	//----- nvinfo : EIATTR_PARAM_CBANK
	.align		4
        /*0050*/ 	.byte	0x04, 0x0a
        /*0052*/ 	.short	(.L_19 - .L_18)
	.align		4
.L_18:
        /*0054*/ 	.word	index@(.nv.constant0.triton_poi_fused_index_put_new_zeros_3)
        /*0058*/ 	.short	0x0210
        /*005a*/ 	.short	0x000c


	//----- nvinfo : EIATTR_SW_WAR
	.align		4
.L_19:
        /*005c*/ 	.byte	0x04, 0x36
        /*005e*/ 	.short	(.L_21 - .L_20)
.L_20:
        /*0060*/ 	.word	0x00000008
.L_21:


//--------------------- .nv.callgraph             --------------------------
	.section	.nv.callgraph,"",@"SHT_CUDA_CALLGRAPH"
	.align	4
	.sectionentsize	8
	.align		4
        /*0000*/ 	.word	0x00000000
	.align		4
        /*0004*/ 	.word	0xffffffff
	.align		4
        /*0008*/ 	.word	0x00000000
	.align		4
        /*000c*/ 	.word	0xfffffffe
	.align		4
        /*0010*/ 	.word	0x00000000
	.align		4
        /*0014*/ 	.word	0xfffffffd
	.align		4
        /*0018*/ 	.word	0x00000000
	.align		4
        /*001c*/ 	.word	0xfffffffc


//--------------------- .text.triton_poi_fused_index_put_new_zeros_3 --------------------------
	.section	.text.triton_poi_fused_index_put_new_zeros_3,"ax",@progbits
	.align	128
        .global         triton_poi_fused_index_put_new_zeros_3
        .type           triton_poi_fused_index_put_new_zeros_3,@function
        .size           triton_poi_fused_index_put_new_zeros_3,(.L_x_1 - triton_poi_fused_index_put_new_zeros_3)
        .other          triton_poi_fused_index_put_new_zeros_3,@"STO_CUDA_ENTRY STV_DEFAULT"
triton_poi_fused_index_put_new_zeros_3:
.text.triton_poi_fused_index_put_new_zeros_3:
[----:B------:R-:W0:Y:S02]  /*0000*/  LDC R1, c[0x0][0x28] ;  /* 0x00000a00ff017b82 */ /* 0x000e240000000800 */
[----:B------:R-:W1:Y:S01]  /*0010*/  S2R R4, SR_TID.X ;  /* 0x0000000000047919 */ /* 0x000e620000002100 */
[----:B------:R-:W2:Y:S01]  /*0020*/  LDC.64 R2, c[0x0][0x210] ;  /* 0x00008400ff027b82 */ /* 0x000ea20000000a00 */
[----:B------:R-:W3:Y:S01]  /*0030*/  S2R R5, SR_CTAID.X ;  /* 0x0000000000057919 */ /* 0x000ee20000002500 */
[C---:B-1----:R-:W-:Y:S02]  /*0040*/  LOP3.LUT R0, R4.reuse, 0xf, RZ, 0xc0, !PT ;  /* 0x0000000f04007812 */ /* 0x042fe400078ec0ff */
[----:B------:R-:W-:-:S03]  /*0050*/  LOP3.LUT P0, RZ, R4, 0x10, RZ, 0xc0, !PT ;  /* 0x0000001004ff7812 */ /* 0x000fc6000780c0ff */
[----:B---3--:R-:W-:-:S04]  /*0060*/  IMAD R5, R5, 0x10, R0 ;  /* 0x0000001005057824 */ /* 0x008fc800078e0200 */
[C---:B--2---:R-:W-:Y:S01]  /*0070*/  IMAD.WIDE R2, R5.reuse, 0x4, R2 ;  /* 0x0000000405027825 */ /* 0x044fe200078e0202 */
[----:B------:R-:W-:-:S13]  /*0080*/  ISETP.LT.AND P0, PT, R5, 0x10, !P0 ;  /* 0x000000100500780c */ /* 0x000fda0004701270 */
[----:B------:R-:W-:Y:S05]  /*0090*/  @!P0 EXIT ;  /* 0x000000000000894d */ /* 0x000fea0003800000 */
[----:B------:R-:W-:Y:S02]  /*00a0*/  ULDC.64 UR4, c[0x0][0x208] ;  /* 0x0000820000047ab9 */ /* 0x000fe40000000a00 */
[----:B------:R-:W-:Y:S01]  /*00b0*/  STG.E desc[UR4][R2.64], RZ ;  /* 0x000000ff02007986 */ /* 0x000fe2000c101904 */
[----:B------:R-:W-:Y:S05]  /*00c0*/  EXIT ;  /* 0x000000000000794d */ /* 0x000fea0003800000 */
.L_x_0:
[----:B------:R-:W-:-:S00]  /*00d0*/  BRA `(.L_x_0) ;  /* 0xfffffffc00fc7947 */ /* 0x000fc0000383ffff */
[----:B------:R-:W-:-:S00]  /*00e0*/  NOP ;  /* 0x0000000000007918 */ /* 0x000fc00000000000 */
        /* <DEDUP_REMOVED lines=9> */
.L_x_1:


//--------------------- .nv.constant0.triton_poi_fused_index_put_new_zeros_3 --------------------------
	.section	.nv.constant0.triton_poi_fused_index_put_new_zeros_3,"a",@progbits
	.sectionflags	@""
	.align	4
.nv.constant0.triton_poi_fused_index_put_new_zeros_3:
	.zero		540
